//
// Generated by NVIDIA NVVM Compiler
//
// Compiler Build ID: CL-36424714
// Cuda compilation tools, release 13.0, V13.0.88
// Based on NVVM 20.0.0
//

.version 9.0
.target sm_100
.address_size 64

	// .globl	affine_f32

.visible .entry affine_f32(
	.param .u64 affine_f32_param_0,
	.param .u64 .ptr .align 1 affine_f32_param_1,
	.param .u64 .ptr .align 1 affine_f32_param_2,
	.param .f32 affine_f32_param_3,
	.param .f32 affine_f32_param_4
)
{
	.reg .pred 	%p<2>;
	.reg .b32 	%r<5>;
	.reg .b32 	%f<5>;
	.reg .b64 	%rd<10>;

	ld.param.u64 	%rd4, [affine_f32_param_0];
	ld.param.u64 	%rd2, [affine_f32_param_1];
	ld.param.u64 	%rd3, [affine_f32_param_2];
	ld.param.f32 	%f1, [affine_f32_param_3];
	ld.param.f32 	%f2, [affine_f32_param_4];
	mov.u32 	%r1, %ctaid.x;
	mov.u32 	%r2, %ntid.x;
	mov.u32 	%r3, %tid.x;
	mad.lo.s32 	%r4, %r1, %r2, %r3;
	cvt.u64.u32 	%rd1, %r4;
	setp.le.u64 	%p1, %rd4, %rd1;
	@%p1 bra 	$L__BB0_2;
	cvta.to.global.u64 	%rd5, %rd2;
	cvta.to.global.u64 	%rd6, %rd3;
	shl.b64 	%rd7, %rd1, 2;
	add.s64 	%rd8, %rd5, %rd7;
	ld.global.f32 	%f3, [%rd8];
	fma.rn.f32 	%f4, %f1, %f3, %f2;
	add.s64 	%rd9, %rd6, %rd7;
	st.global.f32 	[%rd9], %f4;
$L__BB0_2:
	ret;

}
	// .globl	affine_f64
.visible .entry affine_f64(
	.param .u64 affine_f64_param_0,
	.param .u64 .ptr .align 1 affine_f64_param_1,
	.param .u64 .ptr .align 1 affine_f64_param_2,
	.param .f64 affine_f64_param_3,
	.param .f64 affine_f64_param_4
)
{
	.reg .pred 	%p<2>;
	.reg .b32 	%r<5>;
	.reg .b64 	%rd<10>;
	.reg .b64 	%fd<5>;

	ld.param.u64 	%rd4, [affine_f64_param_0];
	ld.param.u64 	%rd2, [affine_f64_param_1];
	ld.param.u64 	%rd3, [affine_f64_param_2];
	ld.param.f64 	%fd1, [affine_f64_param_3];
	ld.param.f64 	%fd2, [affine_f64_param_4];
	mov.u32 	%r1, %ctaid.x;
	mov.u32 	%r2, %ntid.x;
	mov.u32 	%r3, %tid.x;
	mad.lo.s32 	%r4, %r1, %r2, %r3;
	cvt.u64.u32 	%rd1, %r4;
	setp.le.u64 	%p1, %rd4, %rd1;
	@%p1 bra 	$L__BB1_2;
	cvta.to.global.u64 	%rd5, %rd2;
	cvta.to.global.u64 	%rd6, %rd3;
	shl.b64 	%rd7, %rd1, 3;
	add.s64 	%rd8, %rd5, %rd7;
	ld.global.f64 	%fd3, [%rd8];
	fma.rn.f64 	%fd4, %fd1, %fd3, %fd2;
	add.s64 	%rd9, %rd6, %rd7;
	st.global.f64 	[%rd9], %fd4;
$L__BB1_2:
	ret;

}


// ===== COMPILED SASS (sm_100) =====

	.target	sm_100

	.elftype	@"ET_EXEC"


//--------------------- .note.nv.tkinfo           --------------------------
	.section	.note.nv.tkinfo,"",@"SHT_NOTE"
	.sectionflags	@"SHF_NOTE_NV_TKINFO"
	.tkinfo
        /*0018*/ 	.word	0x00000002
        /*0030*/ 	.string	""
        /*0030*/ 	.string	"ptxas"
        /*0030*/ 	.string	"Cuda compilation tools, release 13.0, V13.0.88"
        /*0030*/ 	.string	"Build cuda_13.0.r13.0/compiler.36424714_0"
        /*0030*/ 	.string	"-arch sm_100 -m 64 "



//--------------------- .note.nv.cuinfo           --------------------------
	.section	.note.nv.cuinfo,"",@"SHT_NOTE"
	.sectionflags	@"SHF_NOTE_NV_CUINFO"
        /*0018*/ 	.short	0x0002
        /*001a*/ 	.short	0x0064
        /*001c*/ 	.short	0x0082
	.zero		2


//--------------------- .nv.info                  --------------------------
	.section	.nv.info,"",@"SHT_CUDA_INFO"
	.align	4


	//----- nvinfo : EIATTR_REGCOUNT
	.align		4
        /*0000*/ 	.byte	0x04, 0x2f
        /*0002*/ 	.short	(.L_1 - .L_0)
	.align		4
.L_0:
        /*0004*/ 	.word	index@(affine_f32)
        /*0008*/ 	.word	0x0000000c


	//----- nvinfo : EIATTR_FRAME_SIZE
	.align		4
.L_1:
        /*000c*/ 	.byte	0x04, 0x11
        /*000e*/ 	.short	(.L_3 - .L_2)
	.align		4
.L_2:
        /*0010*/ 	.word	index@(affine_f32)
        /*0014*/ 	.word	0x00000000


	//----- nvinfo : EIATTR_REGCOUNT
	.align		4
.L_3:
        /*0018*/ 	.byte	0x04, 0x2f
        /*001a*/ 	.short	(.L_5 - .L_4)
	.align		4
.L_4:
        /*001c*/ 	.word	index@(affine_f64)
        /*0020*/ 	.word	0x0000000c


	//----- nvinfo : EIATTR_FRAME_SIZE
	.align		4
.L_5:
        /*0024*/ 	.byte	0x04, 0x11
        /*0026*/ 	.short	(.L_7 - .L_6)
	.align		4
.L_6:
        /*0028*/ 	.word	index@(affine_f64)
        /*002c*/ 	.word	0x00000000


	//----- nvinfo : EIATTR_MIN_STACK_SIZE
	.align		4
.L_7:
        /*0030*/ 	.byte	0x04, 0x12
        /*0032*/ 	.short	(.L_9 - .L_8)
	.align		4
.L_8:
        /*0034*/ 	.word	index@(affine_f64)
        /*0038*/ 	.word	0x00000000


	//----- nvinfo : EIATTR_MIN_STACK_SIZE
	.align		4
.L_9:
        /*003c*/ 	.byte	0x04, 0x12
        /*003e*/ 	.short	(.L_11 - .L_10)
	.align		4
.L_10:
        /*0040*/ 	.word	index@(affine_f32)
        /*0044*/ 	.word	0x00000000
.L_11:


//--------------------- .nv.compat                --------------------------
	.section	.nv.compat,"",@"SHT_CUDA_COMPAT_INFO"
	.align	4
        /*0000*/ 	.byte	0x02, 0x09, 0x00, 0x00, 0x02, 0x02, 0x01, 0x00, 0x02, 0x05, 0x05, 0x00, 0x03, 0x07, 0x01, 0x01
        /*0010*/ 	.byte	0x02, 0x03, 0x00, 0x00, 0x02, 0x06, 0x01, 0x00, 0x04, 0x0b, 0x08, 0x00, 0x01, 0x00, 0x00, 0x00
        /*0020*/ 	.byte	0x00, 0x00, 0x00, 0x00


//--------------------- .nv.info.affine_f64       --------------------------
	.section	.nv.info.affine_f64,"",@"SHT_CUDA_INFO"
	.sectionflags	@""
	.align	4


	//----- nvinfo : EIATTR_CUDA_API_VERSION
	.align		4
        /*0000*/ 	.byte	0x04, 0x37
        /*0002*/ 	.short	(.L_13 - .L_12)
.L_12:
        /*0004*/ 	.word	0x00000082


	//----- nvinfo : EIATTR_KPARAM_INFO
	.align		4
.L_13:
        /*0008*/ 	.byte	0x04, 0x17
        /*000a*/ 	.short	(.L_15 - .L_14)
.L_14:
        /*000c*/ 	.word	0x00000000
        /*0010*/ 	.short	0x0004
        /*0012*/ 	.short	0x0020
        /*0014*/ 	.byte	0x00, 0xf0, 0x21, 0x00


	//----- nvinfo : EIATTR_KPARAM_INFO
	.align		4
.L_15:
        /*0018*/ 	.byte	0x04, 0x17
        /*001a*/ 	.short	(.L_17 - .L_16)
.L_16:
        /*001c*/ 	.word	0x00000000
        /*0020*/ 	.short	0x0003
        /*0022*/ 	.short	0x0018
        /*0024*/ 	.byte	0x00, 0xf0, 0x21, 0x00


	//----- nvinfo : EIATTR_KPARAM_INFO
	.align		4
.L_17:
        /*0028*/ 	.byte	0x04, 0x17
        /*002a*/ 	.short	(.L_19 - .L_18)
.L_18:
        /*002c*/ 	.word	0x00000000
        /*0030*/ 	.short	0x0002
        /*0032*/ 	.short	0x0010
        /*0034*/ 	.byte	0x00, 0xf5, 0x21, 0x00


	//----- nvinfo : EIATTR_KPARAM_INFO
	.align		4
.L_19:
        /*0038*/ 	.byte	0x04, 0x17
        /*003a*/ 	.short	(.L_21 - .L_20)
.L_20:
        /*003c*/ 	.word	0x00000000
        /*0040*/ 	.short	0x0001
        /*0042*/ 	.short	0x0008
        /*0044*/ 	.byte	0x00, 0xf5, 0x21, 0x00


	//----- nvinfo : EIATTR_KPARAM_INFO
	.align		4
.L_21:
        /*0048*/ 	.byte	0x04, 0x17
        /*004a*/ 	.short	(.L_23 - .L_22)
.L_22:
        /*004c*/ 	.word	0x00000000
        /*0050*/ 	.short	0x0000
        /*0052*/ 	.short	0x0000
        /*0054*/ 	.byte	0x00, 0xf0, 0x21, 0x00


	//----- nvinfo : EIATTR_SPARSE_MMA_MASK
	.align		4
.L_23:
        /*0058*/ 	.byte	0x03, 0x50
        /*005a*/ 	.short	0x0000


	//----- nvinfo : EIATTR_MAXREG_COUNT
	.align		4
        /*005c*/ 	.byte	0x03, 0x1b
        /*005e*/ 	.short	0x00ff


	//----- nvinfo : EIATTR_MERCURY_ISA_VERSION
	.align		4
        /*0060*/ 	.byte	0x03, 0x5f
        /*0062*/ 	.short	0x0101


	//----- nvinfo : EIATTR_VRC_CTA_INIT_COUNT
	.align		4
        /*0064*/ 	.byte	0x02, 0x4a
	.zero		1
	.zero		1


	//----- nvinfo : EIATTR_EXIT_INSTR_OFFSETS
	.align		4
        /*0068*/ 	.byte	0x04, 0x1c
        /*006a*/ 	.short	(.L_25 - .L_24)


	//   ....[0]....
.L_24:
        /*006c*/ 	.word	0x00000080


	//   ....[1]....
        /*0070*/ 	.word	0x00000170


	//----- nvinfo : EIATTR_CBANK_PARAM_SIZE
	.align		4
.L_25:
        /*0074*/ 	.byte	0x03, 0x19
        /*0076*/ 	.short	0x0028


	//----- nvinfo : EIATTR_PARAM_CBANK
	.align		4
        /*0078*/ 	.byte	0x04, 0x0a
        /*007a*/ 	.short	(.L_27 - .L_26)
	.align		4
.L_26:
        /*007c*/ 	.word	index@(.nv.constant0.affine_f64)
        /*0080*/ 	.short	0x0380
        /*0082*/ 	.short	0x0028


	//----- nvinfo : EIATTR_SW_WAR
	.align		4
.L_27:
        /*0084*/ 	.byte	0x04, 0x36
        /*0086*/ 	.short	(.L_29 - .L_28)
.L_28:
        /*0088*/ 	.word	0x00000008
.L_29:


//--------------------- .nv.info.affine_f32       --------------------------
	.section	.nv.info.affine_f32,"",@"SHT_CUDA_INFO"
	.sectionflags	@""
	.align	4


	//----- nvinfo : EIATTR_CUDA_API_VERSION
	.align		4
        /*0000*/ 	.byte	0x04, 0x37
        /*0002*/ 	.short	(.L_31 - .L_30)
.L_30:
        /*0004*/ 	.word	0x00000082


	//----- nvinfo : EIATTR_KPARAM_INFO
	.align		4
.L_31:
        /*0008*/ 	.byte	0x04, 0x17
        /*000a*/ 	.short	(.L_33 - .L_32)
.L_32:
        /*000c*/ 	.word	0x00000000
        /*0010*/ 	.short	0x0004
        /*0012*/ 	.short	0x001c
        /*0014*/ 	.byte	0x00, 0xf0, 0x11, 0x00


	//----- nvinfo : EIATTR_KPARAM_INFO
	.align		4
.L_33:
        /*0018*/ 	.byte	0x04, 0x17
        /*001a*/ 	.short	(.L_35 - .L_34)
.L_34:
        /*001c*/ 	.word	0x00000000
        /*0020*/ 	.short	0x0003
        /*0022*/ 	.short	0x0018
        /*0024*/ 	.byte	0x00, 0xf0, 0x11, 0x00


	//----- nvinfo : EIATTR_KPARAM_INFO
	.align		4
.L_35:
        /*0028*/ 	.byte	0x04, 0x17
        /*002a*/ 	.short	(.L_37 - .L_36)
.L_36:
        /*002c*/ 	.word	0x00000000
        /*0030*/ 	.short	0x0002
        /*0032*/ 	.short	0x0010
        /*0034*/ 	.byte	0x00, 0xf5, 0x21, 0x00


	//----- nvinfo : EIATTR_KPARAM_INFO
	.align		4
.L_37:
        /*0038*/ 	.byte	0x04, 0x17
        /*003a*/ 	.short	(.L_39 - .L_38)
.L_38:
        /*003c*/ 	.word	0x00000000
        /*0040*/ 	.short	0x0001
        /*0042*/ 	.short	0x0008
        /*0044*/ 	.byte	0x00, 0xf5, 0x21, 0x00


	//----- nvinfo : EIATTR_KPARAM_INFO
	.align		4
.L_39:
        /*0048*/ 	.byte	0x04, 0x17
        /*004a*/ 	.short	(.L_41 - .L_40)
.L_40:
        /*004c*/ 	.word	0x00000000
        /*0050*/ 	.short	0x0000
        /*0052*/ 	.short	0x0000
        /*0054*/ 	.byte	0x00, 0xf0, 0x21, 0x00


	//----- nvinfo : EIATTR_SPARSE_MMA_MASK
	.align		4
.L_41:
        /*0058*/ 	.byte	0x03, 0x50
        /*005a*/ 	.short	0x0000


	//----- nvinfo : EIATTR_MAXREG_COUNT
	.align		4
        /*005c*/ 	.byte	0x03, 0x1b
        /*005e*/ 	.short	0x00ff


	//----- nvinfo : EIATTR_MERCURY_ISA_VERSION
	.align		4
        /*0060*/ 	.byte	0x03, 0x5f
        /*0062*/ 	.short	0x0101


	//----- nvinfo : EIATTR_VRC_CTA_INIT_COUNT
	.align		4
        /*0064*/ 	.byte	0x02, 0x4a
	.zero		1
	.zero		1


	//----- nvinfo : EIATTR_EXIT_INSTR_OFFSETS
	.align		4
        /*0068*/ 	.byte	0x04, 0x1c
        /*006a*/ 	.short	(.L_43 - .L_42)


	//   ....[0]....
.L_42:
        /*006c*/ 	.word	0x00000080


	//   ....[1]....
        /*0070*/ 	.word	0x00000160


	//----- nvinfo : EIATTR_CBANK_PARAM_SIZE
	.align		4
.L_43:
        /*0074*/ 	.byte	0x03, 0x19
        /*0076*/ 	.short	0x0020


	//----- nvinfo : EIATTR_PARAM_CBANK
	.align		4
        /*0078*/ 	.byte	0x04, 0x0a
        /*007a*/ 	.short	(.L_45 - .L_44)
	.align		4
.L_44:
        /*007c*/ 	.word	index@(.nv.constant0.affine_f32)
        /*0080*/ 	.short	0x0380
        /*0082*/ 	.short	0x0020


	//----- nvinfo : EIATTR_SW_WAR
	.align		4
.L_45:
        /*0084*/ 	.byte	0x04, 0x36
        /*0086*/ 	.short	(.L_47 - .L_46)
.L_46:
        /*0088*/ 	.word	0x00000008
.L_47:


//--------------------- .nv.callgraph             --------------------------
	.section	.nv.callgraph,"",@"SHT_CUDA_CALLGRAPH"
	.align	4
	.sectionentsize	8
	.align		4
        /*0000*/ 	.word	0x00000000
	.align		4
        /*0004*/ 	.word	0xffffffff
	.align		4
        /*0008*/ 	.word	0x00000000
	.align		4
        /*000c*/ 	.word	0xfffffffe
	.align		4
        /*0010*/ 	.word	0x00000000
	.align		4
        /*0014*/ 	.word	0xfffffffd
	.align		4
        /*0018*/ 	.word	0x00000000
	.align		4
        /*001c*/ 	.word	0xfffffffc


//--------------------- .text.affine_f64          --------------------------
	.section	.text.affine_f64,"ax",@progbits
	.align	128
        .global         affine_f64
        .type           affine_f64,@function
        .size           affine_f64,(.L_x_2 - affine_f64)
        .other          affine_f64,@"STO_CUDA_ENTRY STV_DEFAULT"
affine_f64:
.text.affine_f64:
[----:B------:R-:W-:Y:S01]  /*0000*/  LDC R1, c[0x0][0x37c] ;  /* 0x0000df00ff017b82 */ /* 0x000fe20000000800 */
[----:B------:R-:W0:Y:S07]  /*0010*/  S2R R3, SR_TID.X ;  /* 0x0000000000037919 */ /* 0x000e2e0000002100 */
[----:B------:R-:W0:Y:S01]  /*0020*/  S2UR UR4, SR_CTAID.X ;  /* 0x00000000000479c3 */ /* 0x000e220000002500 */
[----:B------:R-:W1:Y:S07]  /*0030*/  LDCU.64 UR6, c[0x0][0x380] ;  /* 0x00007000ff0677ac */ /* 0x000e6e0008000a00 */
[----:B------:R-:W0:Y:S02]  /*0040*/  LDC R0, c[0x0][0x360] ;  /* 0x0000d800ff007b82 */ /* 0x000e240000000800 */
[----:B0-----:R-:W-:-:S05]  /*0050*/  IMAD R0, R0, UR4, R3 ;  /* 0x0000000400007c24 */ /* 0x001fca000f8e0203 */
[----:B-1----:R-:W-:-:S04]  /*0060*/  ISETP.GE.U32.AND P0, PT, R0, UR6, PT ;  /* 0x0000000600007c0c */ /* 0x002fc8000bf06070 */
[----:B------:R-:W-:-:S13]  /*0070*/  ISETP.GE.U32.AND.EX P0, PT, RZ, UR7, PT, P0 ;  /* 0x00000007ff007c0c */ /* 0x000fda000bf06100 */
[----:B------:R-:W-:Y:S05]  /*0080*/  @P0 EXIT ;  /* 0x000000000000094d */ /* 0x000fea0003800000 */
[----:B------:R-:W0:Y:S01]  /*0090*/  LDCU.64 UR6, c[0x0][0x388] ;  /* 0x00007100ff0677ac */ /* 0x000e220008000a00 */
[----:B------:R-:W-:Y:S01]  /*00a0*/  IMAD.SHL.U32 R6, R0, 0x8, RZ ;  /* 0x0000000800067824 */ /* 0x000fe200078e00ff */
[----:B------:R-:W-:Y:S01]  /*00b0*/  SHF.R.U32.HI R0, RZ, 0x1d, R0 ;  /* 0x0000001dff007819 */ /* 0x000fe20000011600 */
[----:B------:R-:W1:Y:S01]  /*00c0*/  LDC.64 R8, c[0x0][0x3a0] ;  /* 0x0000e800ff087b82 */ /* 0x000e620000000a00 */
[----:B------:R-:W2:Y:S01]  /*00d0*/  LDCU.64 UR4, c[0x0][0x358] ;  /* 0x00006b00ff0477ac */ /* 0x000ea20008000a00 */
[----:B------:R-:W3:Y:S01]  /*00e0*/  LDCU.64 UR8, c[0x0][0x390] ;  /* 0x00007200ff0877ac */ /* 0x000ee20008000a00 */
[----:B0-----:R-:W-:-:S04]  /*00f0*/  IADD3 R4, P0, PT, R6, UR6, RZ ;  /* 0x0000000606047c10 */ /* 0x001fc8000ff1e0ff */
[----:B------:R-:W-:Y:S01]  /*0100*/  IADD3.X R5, PT, PT, R0, UR7, RZ, P0, !PT ;  /* 0x0000000700057c10 */ /* 0x000fe200087fe4ff */
[----:B------:R-:W1:Y:S04]  /*0110*/  LDCU.64 UR6, c[0x0][0x398] ;  /* 0x00007300ff0677ac */ /* 0x000e680008000a00 */
[----:B--2---:R-:W1:Y:S01]  /*0120*/  LDG.E.64 R2, desc[UR4][R4.64] ;  /* 0x0000000404027981 */ /* 0x004e62000c1e1b00 */
[----:B---3--:R-:W-:-:S04]  /*0130*/  IADD3 R6, P0, PT, R6, UR8, RZ ;  /* 0x0000000806067c10 */ /* 0x008fc8000ff1e0ff */
[----:B------:R-:W-:Y:S01]  /*0140*/  IADD3.X R7, PT, PT, R0, UR9, RZ, P0, !PT ;  /* 0x0000000900077c10 */ /* 0x000fe200087fe4ff */
[----:B-1----:R-:W-:-:S07]  /*0150*/  DFMA R2, R2, UR6, R8 ;  /* 0x0000000602027c2b */ /* 0x002fce0008000008 */
[----:B------:R-:W-:Y:S01]  /*0160*/  STG.E.64 desc[UR4][R6.64], R2 ;  /* 0x0000000206007986 */ /* 0x000fe2000c101b04 */
[----:B------:R-:W-:Y:S05]  /*0170*/  EXIT ;  /* 0x000000000000794d */ /* 0x000fea0003800000 */
.L_x_0:
[----:B------:R-:W-:-:S00]  /*0180*/  BRA `(.L_x_0) ;  /* 0xfffffffc00fc7947 */ /* 0x000fc0000383ffff */
[----:B------:R-:W-:-:S00]  /*0190*/  NOP ;  /* 0x0000000000007918 */ /* 0x000fc00000000000 */
        /* <DEDUP_REMOVED lines=14> */
.L_x_2:


//--------------------- .text.affine_f32          --------------------------
	.section	.text.affine_f32,"ax",@progbits
	.align	128
        .global         affine_f32
        .type           affine_f32,@function
        .size           affine_f32,(.L_x_3 - affine_f32)
        .other          affine_f32,@"STO_CUDA_ENTRY STV_DEFAULT"
affine_f32:
.text.affine_f32:
        /* <DEDUP_REMOVED lines=13> */
[----:B------:R-:W2:Y:S07]  /*00d0*/  LDCU.64 UR4, c[0x0][0x358] ;  /* 0x00006b00ff0477ac */ /* 0x000eae0008000a00 */
[----:B------:R-:W3:Y:S01]  /*00e0*/  LDC.64 R6, c[0x0][0x398] ;  /* 0x0000e600ff067b82 */ /* 0x000ee20000000a00 */
[----:B0-----:R-:W-:-:S04]  /*00f0*/  IADD3 R2, P0, PT, R5, UR6, RZ ;  /* 0x0000000605027c10 */ /* 0x001fc8000ff1e0ff */
[----:B------:R-:W-:-:S05]  /*0100*/  IADD3.X R3, PT, PT, R0, UR7, RZ, P0, !PT ;  /* 0x0000000700037c10 */ /* 0x000fca00087fe4ff */
[----:B--2---:R-:W3:Y:S01]  /*0110*/  LDG.E R2, desc[UR4][R2.64] ;  /* 0x0000000402027981 */ /* 0x004ee2000c1e1900 */
[----:B-1----:R-:W-:-:S05]  /*0120*/  IADD3 R4, P0, PT, R5, R8, RZ ;  /* 0x0000000805047210 */ /* 0x002fca0007f1e0ff */
[----:B------:R-:W-:Y:S02]  /*0130*/  IMAD.X R5, R0, 0x1, R9, P0 ;  /* 0x0000000100057824 */ /* 0x000fe400000e0609 */
[----:B---3--:R-:W-:-:S05]  /*0140*/  FFMA R7, R2, R6, R7 ;  /* 0x0000000602077223 */ /* 0x008fca0000000007 */
[----:B------:R-:W-:Y:S01]  /*0150*/  STG.E desc[UR4][R4.64], R7 ;  /* 0x0000000704007986 */ /* 0x000fe2000c101904 */
[----:B------:R-:W-:Y:S05]  /*0160*/  EXIT ;  /* 0x000000000000794d */ /* 0x000fea0003800000 */
.L_x_1:
        /* <DEDUP_REMOVED lines=9> */
.L_x_3:


//--------------------- .nv.shared.reserved.0     --------------------------
	.section	.nv.shared.reserved.0,"aw",@nobits
	.weak		__nv_reservedSMEM_offset_0_alias
	.size		__nv_reservedSMEM_offset_0_alias, 0, 64
	.other		__nv_reservedSMEM_offset_0_alias,@"STO_CUDA_RESERVED_SHARED STV_DEFAULT"
__nv_reservedSMEM_offset_0_alias:
	.zero		0
	.zero		64


//--------------------- .nv.constant0.affine_f64  --------------------------
	.section	.nv.constant0.affine_f64,"a",@progbits
	.sectionflags	@""
	.align	4
.nv.constant0.affine_f64:
	.zero		936


//--------------------- .nv.constant0.affine_f32  --------------------------
	.section	.nv.constant0.affine_f32,"a",@progbits
	.sectionflags	@""
	.align	4
.nv.constant0.affine_f32:
	.zero		928


//--------------------- SYMBOLS --------------------------

	.type		.nv.reservedSmem.offset0,@object
	.size		.nv.reservedSmem.offset0,0x4
